//
// Generated by NVIDIA NVVM Compiler
//
// Compiler Build ID: CL-36424714
// Cuda compilation tools, release 13.0, V13.0.88
// Based on NVVM 20.0.0
//

.version 9.0
.target sm_100
.address_size 64

	// .globl	_Z7copyRowPfS_ii

.visible .entry _Z7copyRowPfS_ii(
	.param .u64 .ptr .align 1 _Z7copyRowPfS_ii_param_0,
	.param .u64 .ptr .align 1 _Z7copyRowPfS_ii_param_1,
	.param .u32 _Z7copyRowPfS_ii_param_2,
	.param .u32 _Z7copyRowPfS_ii_param_3
)
{
	.reg .pred 	%p<4>;
	.reg .b32 	%r<14>;
	.reg .b32 	%f<2>;
	.reg .b64 	%rd<8>;

	ld.param.u64 	%rd1, [_Z7copyRowPfS_ii_param_0];
	ld.param.u64 	%rd2, [_Z7copyRowPfS_ii_param_1];
	ld.param.u32 	%r3, [_Z7copyRowPfS_ii_param_2];
	ld.param.u32 	%r4, [_Z7copyRowPfS_ii_param_3];
	mov.u32 	%r6, %tid.x;
	mov.u32 	%r7, %ctaid.x;
	mov.u32 	%r8, %ntid.x;
	mad.lo.s32 	%r1, %r7, %r8, %r6;
	mov.u32 	%r9, %tid.y;
	mov.u32 	%r10, %ctaid.y;
	mov.u32 	%r11, %ntid.y;
	mad.lo.s32 	%r12, %r10, %r11, %r9;
	setp.ge.s32 	%p1, %r1, %r3;
	setp.ge.s32 	%p2, %r12, %r4;
	or.pred  	%p3, %p1, %p2;
	@%p3 bra 	$L__BB0_2;
	cvta.to.global.u64 	%rd3, %rd1;
	cvta.to.global.u64 	%rd4, %rd2;
	mad.lo.s32 	%r13, %r3, %r12, %r1;
	mul.wide.s32 	%rd5, %r13, 4;
	add.s64 	%rd6, %rd3, %rd5;
	ld.global.f32 	%f1, [%rd6];
	add.s64 	%rd7, %rd4, %rd5;
	st.global.f32 	[%rd7], %f1;
$L__BB0_2:
	ret;

}
	// .globl	_Z7copyColPfS_ii
.visible .entry _Z7copyColPfS_ii(
	.param .u64 .ptr .align 1 _Z7copyColPfS_ii_param_0,
	.param .u64 .ptr .align 1 _Z7copyColPfS_ii_param_1,
	.param .u32 _Z7copyColPfS_ii_param_2,
	.param .u32 _Z7copyColPfS_ii_param_3
)
{
	.reg .pred 	%p<4>;
	.reg .b32 	%r<14>;
	.reg .b32 	%f<2>;
	.reg .b64 	%rd<8>;

	ld.param.u64 	%rd1, [_Z7copyColPfS_ii_param_0];
	ld.param.u64 	%rd2, [_Z7copyColPfS_ii_param_1];
	ld.param.u32 	%r4, [_Z7copyColPfS_ii_param_2];
	ld.param.u32 	%r5, [_Z7copyColPfS_ii_param_3];
	mov.u32 	%r6, %tid.x;
	mov.u32 	%r7, %ctaid.x;
	mov.u32 	%r8, %ntid.x;
	mad.lo.s32 	%r1, %r7, %r8, %r6;
	mov.u32 	%r9, %tid.y;
	mov.u32 	%r10, %ctaid.y;
	mov.u32 	%r11, %ntid.y;
	mad.lo.s32 	%r12, %r10, %r11, %r9;
	setp.ge.s32 	%p1, %r1, %r4;
	setp.ge.s32 	%p2, %r12, %r5;
	or.pred  	%p3, %p1, %p2;
	@%p3 bra 	$L__BB1_2;
	cvta.to.global.u64 	%rd3, %rd1;
	cvta.to.global.u64 	%rd4, %rd2;
	mad.lo.s32 	%r13, %r5, %r1, %r12;
	mul.wide.s32 	%rd5, %r13, 4;
	add.s64 	%rd6, %rd3, %rd5;
	ld.global.f32 	%f1, [%rd6];
	add.s64 	%rd7, %rd4, %rd5;
	st.global.f32 	[%rd7], %f1;
$L__BB1_2:
	ret;

}
	// .globl	_Z14transposeNaivePfS_ii
.visible .entry _Z14transposeNaivePfS_ii(
	.param .u64 .ptr .align 1 _Z14transposeNaivePfS_ii_param_0,
	.param .u64 .ptr .align 1 _Z14transposeNaivePfS_ii_param_1,
	.param .u32 _Z14transposeNaivePfS_ii_param_2,
	.param .u32 _Z14transposeNaivePfS_ii_param_3
)
{
	.reg .pred 	%p<4>;
	.reg .b32 	%r<15>;
	.reg .b32 	%f<2>;
	.reg .b64 	%rd<9>;

	ld.param.u64 	%rd1, [_Z14transposeNaivePfS_ii_param_0];
	ld.param.u64 	%rd2, [_Z14transposeNaivePfS_ii_param_1];
	ld.param.u32 	%r3, [_Z14transposeNaivePfS_ii_param_2];
	ld.param.u32 	%r5, [_Z14transposeNaivePfS_ii_param_3];
	mov.u32 	%r6, %tid.x;
	mov.u32 	%r7, %ctaid.x;
	mov.u32 	%r8, %ntid.x;
	mad.lo.s32 	%r1, %r7, %r8, %r6;
	mov.u32 	%r9, %tid.y;
	mov.u32 	%r10, %ctaid.y;
	mov.u32 	%r11, %ntid.y;
	mad.lo.s32 	%r12, %r10, %r11, %r9;
	setp.ge.s32 	%p1, %r1, %r3;
	setp.ge.s32 	%p2, %r12, %r5;
	or.pred  	%p3, %p1, %p2;
	@%p3 bra 	$L__BB2_2;
	cvta.to.global.u64 	%rd3, %rd1;
	cvta.to.global.u64 	%rd4, %rd2;
	mad.lo.s32 	%r13, %r3, %r12, %r1;
	mad.lo.s32 	%r14, %r5, %r1, %r12;
	mul.wide.s32 	%rd5, %r13, 4;
	add.s64 	%rd6, %rd3, %rd5;
	ld.global.f32 	%f1, [%rd6];
	mul.wide.s32 	%rd7, %r14, 4;
	add.s64 	%rd8, %rd4, %rd7;
	st.global.f32 	[%rd8], %f1;
$L__BB2_2:
	ret;

}
	// .globl	_Z17transposeUnrolledPfS_ii
.visible .entry _Z17transposeUnrolledPfS_ii(
	.param .u64 .ptr .align 1 _Z17transposeUnrolledPfS_ii_param_0,
	.param .u64 .ptr .align 1 _Z17transposeUnrolledPfS_ii_param_1,
	.param .u32 _Z17transposeUnrolledPfS_ii_param_2,
	.param .u32 _Z17transposeUnrolledPfS_ii_param_3
)
{
	.reg .pred 	%p<7>;
	.reg .b32 	%r<30>;
	.reg .b32 	%f<5>;
	.reg .b64 	%rd<21>;

	ld.param.u64 	%rd3, [_Z17transposeUnrolledPfS_ii_param_0];
	ld.param.u64 	%rd4, [_Z17transposeUnrolledPfS_ii_param_1];
	ld.param.u32 	%r9, [_Z17transposeUnrolledPfS_ii_param_2];
	ld.param.u32 	%r11, [_Z17transposeUnrolledPfS_ii_param_3];
	cvta.to.global.u64 	%rd1, %rd4;
	cvta.to.global.u64 	%rd2, %rd3;
	mov.u32 	%r12, %tid.x;
	mov.u32 	%r13, %ctaid.x;
	mov.u32 	%r1, %ntid.x;
	mul.lo.s32 	%r14, %r1, %r13;
	shl.b32 	%r15, %r14, 2;
	add.s32 	%r2, %r15, %r12;
	mov.u32 	%r16, %tid.y;
	mov.u32 	%r17, %ctaid.y;
	mov.u32 	%r18, %ntid.y;
	mad.lo.s32 	%r19, %r17, %r18, %r16;
	setp.ge.s32 	%p1, %r2, %r9;
	setp.ge.s32 	%p2, %r19, %r11;
	or.pred  	%p3, %p1, %p2;
	@%p3 bra 	$L__BB3_7;
	mad.lo.s32 	%r4, %r11, %r2, %r19;
	mul.lo.s32 	%r5, %r9, %r19;
	add.s32 	%r20, %r5, %r2;
	mul.wide.s32 	%rd5, %r4, 4;
	add.s64 	%rd6, %rd2, %rd5;
	ld.global.f32 	%f1, [%rd6];
	mul.wide.s32 	%rd7, %r20, 4;
	add.s64 	%rd8, %rd1, %rd7;
	st.global.f32 	[%rd8], %f1;
	add.s32 	%r6, %r2, %r1;
	setp.ge.u32 	%p4, %r6, %r9;
	@%p4 bra 	$L__BB3_3;
	mad.lo.s32 	%r21, %r11, %r1, %r4;
	mul.wide.u32 	%rd9, %r21, 4;
	add.s64 	%rd10, %rd2, %rd9;
	ld.global.f32 	%f2, [%rd10];
	add.s32 	%r22, %r6, %r5;
	mul.wide.u32 	%rd11, %r22, 4;
	add.s64 	%rd12, %rd1, %rd11;
	st.global.f32 	[%rd12], %f2;
$L__BB3_3:
	add.s32 	%r7, %r6, %r1;
	setp.ge.u32 	%p5, %r7, %r9;
	@%p5 bra 	$L__BB3_5;
	mul.lo.s32 	%r23, %r1, %r11;
	shl.b32 	%r24, %r23, 1;
	add.s32 	%r25, %r4, %r24;
	mul.wide.u32 	%rd13, %r25, 4;
	add.s64 	%rd14, %rd2, %rd13;
	ld.global.f32 	%f3, [%rd14];
	add.s32 	%r26, %r7, %r5;
	mul.wide.u32 	%rd15, %r26, 4;
	add.s64 	%rd16, %rd1, %rd15;
	st.global.f32 	[%rd16], %f3;
$L__BB3_5:
	add.s32 	%r8, %r7, %r1;
	setp.ge.u32 	%p6, %r8, %r9;
	@%p6 bra 	$L__BB3_7;
	mul.lo.s32 	%r27, %r1, %r11;
	mad.lo.s32 	%r28, %r27, 3, %r4;
	mul.wide.u32 	%rd17, %r28, 4;
	add.s64 	%rd18, %rd2, %rd17;
	ld.global.f32 	%f4, [%rd18];
	add.s32 	%r29, %r8, %r5;
	mul.wide.u32 	%rd19, %r29, 4;
	add.s64 	%rd20, %rd1, %rd19;
	st.global.f32 	[%rd20], %f4;
$L__BB3_7:
	ret;

}


// ===== COMPILED SASS (sm_100) =====

	.target	sm_100

	.elftype	@"ET_EXEC"


//--------------------- .note.nv.tkinfo           --------------------------
	.section	.note.nv.tkinfo,"",@"SHT_NOTE"
	.sectionflags	@"SHF_NOTE_NV_TKINFO"
	.tkinfo
        /*0018*/ 	.word	0x00000002
        /*0030*/ 	.string	""
        /*0030*/ 	.string	"ptxas"
        /*0030*/ 	.string	"Cuda compilation tools, release 13.0, V13.0.88"
        /*0030*/ 	.string	"Build cuda_13.0.r13.0/compiler.36424714_0"
        /*0030*/ 	.string	"-arch sm_100 -m 64 "



//--------------------- .note.nv.cuinfo           --------------------------
	.section	.note.nv.cuinfo,"",@"SHT_NOTE"
	.sectionflags	@"SHF_NOTE_NV_CUINFO"
        /*0018*/ 	.short	0x0002
        /*001a*/ 	.short	0x0064
        /*001c*/ 	.short	0x0082
	.zero		2


//--------------------- .nv.info                  --------------------------
	.section	.nv.info,"",@"SHT_CUDA_INFO"
	.align	4


	//----- nvinfo : EIATTR_REGCOUNT
	.align		4
        /*0000*/ 	.byte	0x04, 0x2f
        /*0002*/ 	.short	(.L_1 - .L_0)
	.align		4
.L_0:
        /*0004*/ 	.word	index@(_Z7copyRowPfS_ii)
        /*0008*/ 	.word	0x0000000a


	//----- nvinfo : EIATTR_FRAME_SIZE
	.align		4
.L_1:
        /*000c*/ 	.byte	0x04, 0x11
        /*000e*/ 	.short	(.L_3 - .L_2)
	.align		4
.L_2:
        /*0010*/ 	.word	index@(_Z7copyRowPfS_ii)
        /*0014*/ 	.word	0x00000000


	//----- nvinfo : EIATTR_REGCOUNT
	.align		4
.L_3:
        /*0018*/ 	.byte	0x04, 0x2f
        /*001a*/ 	.short	(.L_5 - .L_4)
	.align		4
.L_4:
        /*001c*/ 	.word	index@(_Z7copyColPfS_ii)
        /*0020*/ 	.word	0x0000000a


	//----- nvinfo : EIATTR_FRAME_SIZE
	.align		4
.L_5:
        /*0024*/ 	.byte	0x04, 0x11
        /*0026*/ 	.short	(.L_7 - .L_6)
	.align		4
.L_6:
        /*0028*/ 	.word	index@(_Z7copyColPfS_ii)
        /*002c*/ 	.word	0x00000000


	//----- nvinfo : EIATTR_REGCOUNT
	.align		4
.L_7:
        /*0030*/ 	.byte	0x04, 0x2f
        /*0032*/ 	.short	(.L_9 - .L_8)
	.align		4
.L_8:
        /*0034*/ 	.word	index@(_Z14transposeNaivePfS_ii)
        /*0038*/ 	.word	0x0000000a


	//----- nvinfo : EIATTR_FRAME_SIZE
	.align		4
.L_9:
        /*003c*/ 	.byte	0x04, 0x11
        /*003e*/ 	.short	(.L_11 - .L_10)
	.align		4
.L_10:
        /*0040*/ 	.word	index@(_Z14transposeNaivePfS_ii)
        /*0044*/ 	.word	0x00000000


	//----- nvinfo : EIATTR_REGCOUNT
	.align		4
.L_11:
        /*0048*/ 	.byte	0x04, 0x2f
        /*004a*/ 	.short	(.L_13 - .L_12)
	.align		4
.L_12:
        /*004c*/ 	.word	index@(_Z17transposeUnrolledPfS_ii)
        /*0050*/ 	.word	0x00000016


	//----- nvinfo : EIATTR_FRAME_SIZE
	.align		4
.L_13:
        /*0054*/ 	.byte	0x04, 0x11
        /*0056*/ 	.short	(.L_15 - .L_14)
	.align		4
.L_14:
        /*0058*/ 	.word	index@(_Z17transposeUnrolledPfS_ii)
        /*005c*/ 	.word	0x00000000


	//----- nvinfo : EIATTR_MIN_STACK_SIZE
	.align		4
.L_15:
        /*0060*/ 	.byte	0x04, 0x12
        /*0062*/ 	.short	(.L_17 - .L_16)
	.align		4
.L_16:
        /*0064*/ 	.word	index@(_Z17transposeUnrolledPfS_ii)
        /*0068*/ 	.word	0x00000000


	//----- nvinfo : EIATTR_MIN_STACK_SIZE
	.align		4
.L_17:
        /*006c*/ 	.byte	0x04, 0x12
        /*006e*/ 	.short	(.L_19 - .L_18)
	.align		4
.L_18:
        /*0070*/ 	.word	index@(_Z14transposeNaivePfS_ii)
        /*0074*/ 	.word	0x00000000


	//----- nvinfo : EIATTR_MIN_STACK_SIZE
	.align		4
.L_19:
        /*0078*/ 	.byte	0x04, 0x12
        /*007a*/ 	.short	(.L_21 - .L_20)
	.align		4
.L_20:
        /*007c*/ 	.word	index@(_Z7copyColPfS_ii)
        /*0080*/ 	.word	0x00000000


	//----- nvinfo : EIATTR_MIN_STACK_SIZE
	.align		4
.L_21:
        /*0084*/ 	.byte	0x04, 0x12
        /*0086*/ 	.short	(.L_23 - .L_22)
	.align		4
.L_22:
        /*0088*/ 	.word	index@(_Z7copyRowPfS_ii)
        /*008c*/ 	.word	0x00000000
.L_23:


//--------------------- .nv.compat                --------------------------
	.section	.nv.compat,"",@"SHT_CUDA_COMPAT_INFO"
	.align	4
        /*0000*/ 	.byte	0x02, 0x09, 0x00, 0x00, 0x02, 0x02, 0x01, 0x00, 0x02, 0x05, 0x05, 0x00, 0x03, 0x07, 0x01, 0x01
        /*0010*/ 	.byte	0x02, 0x03, 0x00, 0x00, 0x02, 0x06, 0x01, 0x00, 0x04, 0x0b, 0x08, 0x00, 0x09, 0x00, 0x00, 0x00
        /*0020*/ 	.byte	0x00, 0x00, 0x00, 0x00


//--------------------- .nv.info._Z17transposeUnrolledPfS_ii --------------------------
	.section	.nv.info._Z17transposeUnrolledPfS_ii,"",@"SHT_CUDA_INFO"
	.sectionflags	@""
	.align	4


	//----- nvinfo : EIATTR_CUDA_API_VERSION
	.align		4
        /*0000*/ 	.byte	0x04, 0x37
        /*0002*/ 	.short	(.L_25 - .L_24)
.L_24:
        /*0004*/ 	.word	0x00000082


	//----- nvinfo : EIATTR_KPARAM_INFO
	.align		4
.L_25:
        /*0008*/ 	.byte	0x04, 0x17
        /*000a*/ 	.short	(.L_27 - .L_26)
.L_26:
        /*000c*/ 	.word	0x00000000
        /*0010*/ 	.short	0x0003
        /*0012*/ 	.short	0x0014
        /*0014*/ 	.byte	0x00, 0xf0, 0x11, 0x00


	//----- nvinfo : EIATTR_KPARAM_INFO
	.align		4
.L_27:
        /*0018*/ 	.byte	0x04, 0x17
        /*001a*/ 	.short	(.L_29 - .L_28)
.L_28:
        /*001c*/ 	.word	0x00000000
        /*0020*/ 	.short	0x0002
        /*0022*/ 	.short	0x0010
        /*0024*/ 	.byte	0x00, 0xf0, 0x11, 0x00


	//----- nvinfo : EIATTR_KPARAM_INFO
	.align		4
.L_29:
        /*0028*/ 	.byte	0x04, 0x17
        /*002a*/ 	.short	(.L_31 - .L_30)
.L_30:
        /*002c*/ 	.word	0x00000000
        /*0030*/ 	.short	0x0001
        /*0032*/ 	.short	0x0008
        /*0034*/ 	.byte	0x00, 0xf5, 0x21, 0x00


	//----- nvinfo : EIATTR_KPARAM_INFO
	.align		4
.L_31:
        /*0038*/ 	.byte	0x04, 0x17
        /*003a*/ 	.short	(.L_33 - .L_32)
.L_32:
        /*003c*/ 	.word	0x00000000
        /*0040*/ 	.short	0x0000
        /*0042*/ 	.short	0x0000
        /*0044*/ 	.byte	0x00, 0xf5, 0x21, 0x00


	//----- nvinfo : EIATTR_SPARSE_MMA_MASK
	.align		4
.L_33:
        /*0048*/ 	.byte	0x03, 0x50
        /*004a*/ 	.short	0x0000


	//----- nvinfo : EIATTR_MAXREG_COUNT
	.align		4
        /*004c*/ 	.byte	0x03, 0x1b
        /*004e*/ 	.short	0x00ff


	//----- nvinfo : EIATTR_MERCURY_ISA_VERSION
	.align		4
        /*0050*/ 	.byte	0x03, 0x5f
        /*0052*/ 	.short	0x0101


	//----- nvinfo : EIATTR_VRC_CTA_INIT_COUNT
	.align		4
        /*0054*/ 	.byte	0x02, 0x4a
	.zero		1
	.zero		1


	//----- nvinfo : EIATTR_EXIT_INSTR_OFFSETS
	.align		4
        /*0058*/ 	.byte	0x04, 0x1c
        /*005a*/ 	.short	(.L_35 - .L_34)


	//   ....[0]....
.L_34:
        /*005c*/ 	.word	0x000000d0


	//   ....[1]....
        /*0060*/ 	.word	0x000002a0


	//   ....[2]....
        /*0064*/ 	.word	0x00000320


	//----- nvinfo : EIATTR_CBANK_PARAM_SIZE
	.align		4
.L_35:
        /*0068*/ 	.byte	0x03, 0x19
        /*006a*/ 	.short	0x0018


	//----- nvinfo : EIATTR_PARAM_CBANK
	.align		4
        /*006c*/ 	.byte	0x04, 0x0a
        /*006e*/ 	.short	(.L_37 - .L_36)
	.align		4
.L_36:
        /*0070*/ 	.word	index@(.nv.constant0._Z17transposeUnrolledPfS_ii)
        /*0074*/ 	.short	0x0380
        /*0076*/ 	.short	0x0018


	//----- nvinfo : EIATTR_SW_WAR
	.align		4
.L_37:
        /*0078*/ 	.byte	0x04, 0x36
        /*007a*/ 	.short	(.L_39 - .L_38)
.L_38:
        /*007c*/ 	.word	0x00000008
.L_39:


//--------------------- .nv.info._Z14transposeNaivePfS_ii --------------------------
	.section	.nv.info._Z14transposeNaivePfS_ii,"",@"SHT_CUDA_INFO"
	.sectionflags	@""
	.align	4


	//----- nvinfo : EIATTR_CUDA_API_VERSION
	.align		4
        /*0000*/ 	.byte	0x04, 0x37
        /*0002*/ 	.short	(.L_41 - .L_40)
.L_40:
        /*0004*/ 	.word	0x00000082


	//----- nvinfo : EIATTR_KPARAM_INFO
	.align		4
.L_41:
        /*0008*/ 	.byte	0x04, 0x17
        /*000a*/ 	.short	(.L_43 - .L_42)
.L_42:
        /*000c*/ 	.word	0x00000000
        /*0010*/ 	.short	0x0003
        /*0012*/ 	.short	0x0014
        /*0014*/ 	.byte	0x00, 0xf0, 0x11, 0x00


	//----- nvinfo : EIATTR_KPARAM_INFO
	.align		4
.L_43:
        /*0018*/ 	.byte	0x04, 0x17
        /*001a*/ 	.short	(.L_45 - .L_44)
.L_44:
        /*001c*/ 	.word	0x00000000
        /*0020*/ 	.short	0x0002
        /*0022*/ 	.short	0x0010
        /*0024*/ 	.byte	0x00, 0xf0, 0x11, 0x00


	//----- nvinfo : EIATTR_KPARAM_INFO
	.align		4
.L_45:
        /*0028*/ 	.byte	0x04, 0x17
        /*002a*/ 	.short	(.L_47 - .L_46)
.L_46:
        /*002c*/ 	.word	0x00000000
        /*0030*/ 	.short	0x0001
        /*0032*/ 	.short	0x0008
        /*0034*/ 	.byte	0x00, 0xf5, 0x21, 0x00


	//----- nvinfo : EIATTR_KPARAM_INFO
	.align		4
.L_47:
        /*0038*/ 	.byte	0x04, 0x17
        /*003a*/ 	.short	(.L_49 - .L_48)
.L_48:
        /*003c*/ 	.word	0x00000000
        /*0040*/ 	.short	0x0000
        /*0042*/ 	.short	0x0000
        /*0044*/ 	.byte	0x00, 0xf5, 0x21, 0x00


	//----- nvinfo : EIATTR_SPARSE_MMA_MASK
	.align		4
.L_49:
        /*0048*/ 	.byte	0x03, 0x50
        /*004a*/ 	.short	0x0000


	//----- nvinfo : EIATTR_MAXREG_COUNT
	.align		4
        /*004c*/ 	.byte	0x03, 0x1b
        /*004e*/ 	.short	0x00ff


	//----- nvinfo : EIATTR_MERCURY_ISA_VERSION
	.align		4
        /*0050*/ 	.byte	0x03, 0x5f
        /*0052*/ 	.short	0x0101


	//----- nvinfo : EIATTR_VRC_CTA_INIT_COUNT
	.align		4
        /*0054*/ 	.byte	0x02, 0x4a
	.zero		1
	.zero		1


	//----- nvinfo : EIATTR_EXIT_INSTR_OFFSETS
	.align		4
        /*0058*/ 	.byte	0x04, 0x1c
        /*005a*/ 	.short	(.L_51 - .L_50)


	//   ....[0]....
.L_50:
        /*005c*/ 	.word	0x000000c0


	//   ....[1]....
        /*0060*/ 	.word	0x00000160


	//----- nvinfo : EIATTR_CBANK_PARAM_SIZE
	.align		4
.L_51:
        /*0064*/ 	.byte	0x03, 0x19
        /*0066*/ 	.short	0x0018


	//----- nvinfo : EIATTR_PARAM_CBANK
	.align		4
        /*0068*/ 	.byte	0x04, 0x0a
        /*006a*/ 	.short	(.L_53 - .L_52)
	.align		4
.L_52:
        /*006c*/ 	.word	index@(.nv.constant0._Z14transposeNaivePfS_ii)
        /*0070*/ 	.short	0x0380
        /*0072*/ 	.short	0x0018


	//----- nvinfo : EIATTR_SW_WAR
	.align		4
.L_53:
        /*0074*/ 	.byte	0x04, 0x36
        /*0076*/ 	.short	(.L_55 - .L_54)
.L_54:
        /*0078*/ 	.word	0x00000008
.L_55:


//--------------------- .nv.info._Z7copyColPfS_ii --------------------------
	.section	.nv.info._Z7copyColPfS_ii,"",@"SHT_CUDA_INFO"
	.sectionflags	@""
	.align	4


	//----- nvinfo : EIATTR_CUDA_API_VERSION
	.align		4
        /*0000*/ 	.byte	0x04, 0x37
        /*0002*/ 	.short	(.L_57 - .L_56)
.L_56:
        /*0004*/ 	.word	0x00000082


	//----- nvinfo : EIATTR_KPARAM_INFO
	.align		4
.L_57:
        /*0008*/ 	.byte	0x04, 0x17
        /*000a*/ 	.short	(.L_59 - .L_58)
.L_58:
        /*000c*/ 	.word	0x00000000
        /*0010*/ 	.short	0x0003
        /*0012*/ 	.short	0x0014
        /*0014*/ 	.byte	0x00, 0xf0, 0x11, 0x00


	//----- nvinfo : EIATTR_KPARAM_INFO
	.align		4
.L_59:
        /*0018*/ 	.byte	0x04, 0x17
        /*001a*/ 	.short	(.L_61 - .L_60)
.L_60:
        /*001c*/ 	.word	0x00000000
        /*0020*/ 	.short	0x0002
        /*0022*/ 	.short	0x0010
        /*0024*/ 	.byte	0x00, 0xf0, 0x11, 0x00


	//----- nvinfo : EIATTR_KPARAM_INFO
	.align		4
.L_61:
        /*0028*/ 	.byte	0x04, 0x17
        /*002a*/ 	.short	(.L_63 - .L_62)
.L_62:
        /*002c*/ 	.word	0x00000000
        /*0030*/ 	.short	0x0001
        /*0032*/ 	.short	0x0008
        /*0034*/ 	.byte	0x00, 0xf5, 0x21, 0x00


	//----- nvinfo : EIATTR_KPARAM_INFO
	.align		4
.L_63:
        /*0038*/ 	.byte	0x04, 0x17
        /*003a*/ 	.short	(.L_65 - .L_64)
.L_64:
        /*003c*/ 	.word	0x00000000
        /*0040*/ 	.short	0x0000
        /*0042*/ 	.short	0x0000
        /*0044*/ 	.byte	0x00, 0xf5, 0x21, 0x00


	//----- nvinfo : EIATTR_SPARSE_MMA_MASK
	.align		4
.L_65:
        /*0048*/ 	.byte	0x03, 0x50
        /*004a*/ 	.short	0x0000


	//----- nvinfo : EIATTR_MAXREG_COUNT
	.align		4
        /*004c*/ 	.byte	0x03, 0x1b
        /*004e*/ 	.short	0x00ff


	//----- nvinfo : EIATTR_MERCURY_ISA_VERSION
	.align		4
        /*0050*/ 	.byte	0x03, 0x5f
        /*0052*/ 	.short	0x0101


	//----- nvinfo : EIATTR_VRC_CTA_INIT_COUNT
	.align		4
        /*0054*/ 	.byte	0x02, 0x4a
	.zero		1
	.zero		1


	//----- nvinfo : EIATTR_EXIT_INSTR_OFFSETS
	.align		4
        /*0058*/ 	.byte	0x04, 0x1c
        /*005a*/ 	.short	(.L_67 - .L_66)


	//   ....[0]....
.L_66:
        /*005c*/ 	.word	0x000000c0


	//   ....[1]....
        /*0060*/ 	.word	0x00000150


	//----- nvinfo : EIATTR_CBANK_PARAM_SIZE
	.align		4
.L_67:
        /*0064*/ 	.byte	0x03, 0x19
        /*0066*/ 	.short	0x0018


	//----- nvinfo : EIATTR_PARAM_CBANK
	.align		4
        /*0068*/ 	.byte	0x04, 0x0a
        /*006a*/ 	.short	(.L_69 - .L_68)
	.align		4
.L_68:
        /*006c*/ 	.word	index@(.nv.constant0._Z7copyColPfS_ii)
        /*0070*/ 	.short	0x0380
        /*0072*/ 	.short	0x0018


	//----- nvinfo : EIATTR_SW_WAR
	.align		4
.L_69:
        /*0074*/ 	.byte	0x04, 0x36
        /*0076*/ 	.short	(.L_71 - .L_70)
.L_70:
        /*0078*/ 	.word	0x00000008
.L_71:


//--------------------- .nv.info._Z7copyRowPfS_ii --------------------------
	.section	.nv.info._Z7copyRowPfS_ii,"",@"SHT_CUDA_INFO"
	.sectionflags	@""
	.align	4


	//----- nvinfo : EIATTR_CUDA_API_VERSION
	.align		4
        /*0000*/ 	.byte	0x04, 0x37
        /*0002*/ 	.short	(.L_73 - .L_72)
.L_72:
        /*0004*/ 	.word	0x00000082


	//----- nvinfo : EIATTR_KPARAM_INFO
	.align		4
.L_73:
        /*0008*/ 	.byte	0x04, 0x17
        /*000a*/ 	.short	(.L_75 - .L_74)
.L_74:
        /*000c*/ 	.word	0x00000000
        /*0010*/ 	.short	0x0003
        /*0012*/ 	.short	0x0014
        /*0014*/ 	.byte	0x00, 0xf0, 0x11, 0x00


	//----- nvinfo : EIATTR_KPARAM_INFO
	.align		4
.L_75:
        /*0018*/ 	.byte	0x04, 0x17
        /*001a*/ 	.short	(.L_77 - .L_76)
.L_76:
        /*001c*/ 	.word	0x00000000
        /*0020*/ 	.short	0x0002
        /*0022*/ 	.short	0x0010
        /*0024*/ 	.byte	0x00, 0xf0, 0x11, 0x00


	//----- nvinfo : EIATTR_KPARAM_INFO
	.align		4
.L_77:
        /*0028*/ 	.byte	0x04, 0x17
        /*002a*/ 	.short	(.L_79 - .L_78)
.L_78:
        /*002c*/ 	.word	0x00000000
        /*0030*/ 	.short	0x0001
        /*0032*/ 	.short	0x0008
        /*0034*/ 	.byte	0x00, 0xf5, 0x21, 0x00


	//----- nvinfo : EIATTR_KPARAM_INFO
	.align		4
.L_79:
        /*0038*/ 	.byte	0x04, 0x17
        /*003a*/ 	.short	(.L_81 - .L_80)
.L_80:
        /*003c*/ 	.word	0x00000000
        /*0040*/ 	.short	0x0000
        /*0042*/ 	.short	0x0000
        /*0044*/ 	.byte	0x00, 0xf5, 0x21, 0x00


	//----- nvinfo : EIATTR_SPARSE_MMA_MASK
	.align		4
.L_81:
        /*0048*/ 	.byte	0x03, 0x50
        /*004a*/ 	.short	0x0000


	//----- nvinfo : EIATTR_MAXREG_COUNT
	.align		4
        /*004c*/ 	.byte	0x03, 0x1b
        /*004e*/ 	.short	0x00ff


	//----- nvinfo : EIATTR_MERCURY_ISA_VERSION
	.align		4
        /*0050*/ 	.byte	0x03, 0x5f
        /*0052*/ 	.short	0x0101


	//----- nvinfo : EIATTR_VRC_CTA_INIT_COUNT
	.align		4
        /*0054*/ 	.byte	0x02, 0x4a
	.zero		1
	.zero		1


	//----- nvinfo : EIATTR_EXIT_INSTR_OFFSETS
	.align		4
        /*0058*/ 	.byte	0x04, 0x1c
        /*005a*/ 	.short	(.L_83 - .L_82)


	//   ....[0]....
.L_82:
        /*005c*/ 	.word	0x000000c0


	//   ....[1]....
        /*0060*/ 	.word	0x00000150


	//----- nvinfo : EIATTR_CBANK_PARAM_SIZE
	.align		4
.L_83:
        /*0064*/ 	.byte	0x03, 0x19
        /*0066*/ 	.short	0x0018


	//----- nvinfo : EIATTR_PARAM_CBANK
	.align		4
        /*0068*/ 	.byte	0x04, 0x0a
        /*006a*/ 	.short	(.L_85 - .L_84)
	.align		4
.L_84:
        /*006c*/ 	.word	index@(.nv.constant0._Z7copyRowPfS_ii)
        /*0070*/ 	.short	0x0380
        /*0072*/ 	.short	0x0018


	//----- nvinfo : EIATTR_SW_WAR
	.align		4
.L_85:
        /*0074*/ 	.byte	0x04, 0x36
        /*0076*/ 	.short	(.L_87 - .L_86)
.L_86:
        /*0078*/ 	.word	0x00000008
.L_87:


//--------------------- .nv.callgraph             --------------------------
	.section	.nv.callgraph,"",@"SHT_CUDA_CALLGRAPH"
	.align	4
	.sectionentsize	8
	.align		4
        /*0000*/ 	.word	0x00000000
	.align		4
        /*0004*/ 	.word	0xffffffff
	.align		4
        /*0008*/ 	.word	0x00000000
	.align		4
        /*000c*/ 	.word	0xfffffffe
	.align		4
        /*0010*/ 	.word	0x00000000
	.align		4
        /*0014*/ 	.word	0xfffffffd
	.align		4
        /*0018*/ 	.word	0x00000000
	.align		4
        /*001c*/ 	.word	0xfffffffc


//--------------------- .text._Z17transposeUnrolledPfS_ii --------------------------
	.section	.text._Z17transposeUnrolledPfS_ii,"ax",@progbits
	.align	128
        .global         _Z17transposeUnrolledPfS_ii
        .type           _Z17transposeUnrolledPfS_ii,@function
        .size           _Z17transposeUnrolledPfS_ii,(.L_x_4 - _Z17transposeUnrolledPfS_ii)
        .other          _Z17transposeUnrolledPfS_ii,@"STO_CUDA_ENTRY STV_DEFAULT"
_Z17transposeUnrolledPfS_ii:
.text._Z17transposeUnrolledPfS_ii:
[----:B------:R-:W-:Y:S01]  /*0000*/  LDC R1, c[0x0][0x37c] ;  /* 0x0000df00ff017b82 */ /* 0x000fe20000000800 */
[----:B------:R-:W0:Y:S07]  /*0010*/  S2R R0, SR_TID.Y ;  /* 0x0000000000007919 */ /* 0x000e2e0000002200 */
[----:B------:R-:W1:Y:S01]  /*0020*/  LDC R6, c[0x0][0x360] ;  /* 0x0000d800ff067b82 */ /* 0x000e620000000800 */
[----:B------:R-:W2:Y:S01]  /*0030*/  LDCU.64 UR6, c[0x0][0x390] ;  /* 0x00007200ff0677ac */ /* 0x000ea20008000a00 */
[----:B------:R-:W3:Y:S06]  /*0040*/  S2R R11, SR_TID.X ;  /* 0x00000000000b7919 */ /* 0x000eec0000002100 */
[----:B------:R-:W1:Y:S08]  /*0050*/  S2UR UR4, SR_CTAID.X ;  /* 0x00000000000479c3 */ /* 0x000e700000002500 */
[----:B------:R-:W0:Y:S08]  /*0060*/  S2UR UR5, SR_CTAID.Y ;  /* 0x00000000000579c3 */ /* 0x000e300000002600 */
[----:B------:R-:W0:Y:S01]  /*0070*/  LDC R3, c[0x0][0x364] ;  /* 0x0000d900ff037b82 */ /* 0x000e220000000800 */
[----:B-1----:R-:W-:-:S05]  /*0080*/  IMAD R2, R6, UR4, RZ ;  /* 0x0000000406027c24 */ /* 0x002fca000f8e02ff */
[----:B---3--:R-:W-:Y:S01]  /*0090*/  LEA R11, R2, R11, 0x2 ;  /* 0x0000000b020b7211 */ /* 0x008fe200078e10ff */
[----:B0-----:R-:W-:-:S05]  /*00a0*/  IMAD R0, R3, UR5, R0 ;  /* 0x0000000503007c24 */ /* 0x001fca000f8e0200 */
[----:B--2---:R-:W-:-:S04]  /*00b0*/  ISETP.GE.AND P0, PT, R0, UR7, PT ;  /* 0x0000000700007c0c */ /* 0x004fc8000bf06270 */
[----:B------:R-:W-:-:S13]  /*00c0*/  ISETP.GE.OR P0, PT, R11, UR6, P0 ;  /* 0x000000060b007c0c */ /* 0x000fda0008706670 */
[----:B------:R-:W-:Y:S05]  /*00d0*/  @P0 EXIT ;  /* 0x000000000000094d */ /* 0x000fea0003800000 */
[----:B------:R-:W0:Y:S01]  /*00e0*/  LDC.64 R2, c[0x0][0x380] ;  /* 0x0000e000ff027b82 */ /* 0x000e220000000a00 */
[----:B------:R-:W1:Y:S01]  /*00f0*/  LDCU.64 UR4, c[0x0][0x358] ;  /* 0x00006b00ff0477ac */ /* 0x000e620008000a00 */
[----:B------:R-:W-:-:S06]  /*0100*/  IMAD R7, R11, UR7, R0 ;  /* 0x000000070b077c24 */ /* 0x000fcc000f8e0200 */
[----:B------:R-:W2:Y:S01]  /*0110*/  LDC.64 R4, c[0x0][0x388] ;  /* 0x0000e200ff047b82 */ /* 0x000ea20000000a00 */
[----:B0-----:R-:W-:-:S05]  /*0120*/  IMAD.WIDE R8, R7, 0x4, R2 ;  /* 0x0000000407087825 */ /* 0x001fca00078e0202 */
[----:B-1----:R-:W3:Y:S01]  /*0130*/  LDG.E R17, desc[UR4][R8.64] ;  /* 0x0000000408117981 */ /* 0x002ee2000c1e1900 */
[----:B------:R-:W-:Y:S01]  /*0140*/  IADD3 R15, PT, PT, R11, R6, RZ ;  /* 0x000000060b0f7210 */ /* 0x000fe20007ffe0ff */
[----:B------:R-:W-:-:S03]  /*0150*/  IMAD R11, R0, UR6, R11 ;  /* 0x00000006000b7c24 */ /* 0x000fc6000f8e020b */
[----:B------:R-:W-:Y:S01]  /*0160*/  ISETP.GE.U32.AND P1, PT, R15, UR6, PT ;  /* 0x000000060f007c0c */ /* 0x000fe2000bf26070 */
[----:B--2---:R-:W-:-:S12]  /*0170*/  IMAD.WIDE R10, R11, 0x4, R4 ;  /* 0x000000040b0a7825 */ /* 0x004fd800078e0204 */
[----:B------:R-:W-:-:S04]  /*0180*/  @!P1 IMAD R13, R6, UR7, R7 ;  /* 0x00000007060d9c24 */ /* 0x000fc8000f8e0207 */
[----:B------:R-:W-:Y:S01]  /*0190*/  @!P1 IMAD.WIDE.U32 R12, R13, 0x4, R2 ;  /* 0x000000040d0c9825 */ /* 0x000fe200078e0002 */
[----:B------:R-:W-:-:S04]  /*01a0*/  IADD3 R19, PT, PT, R15, R6, RZ ;  /* 0x000000060f137210 */ /* 0x000fc80007ffe0ff */
[----:B------:R-:W-:Y:S01]  /*01b0*/  ISETP.GE.U32.AND P0, PT, R19, UR6, PT ;  /* 0x0000000613007c0c */ /* 0x000fe2000bf06070 */
[----:B---3--:R0:W-:Y:S04]  /*01c0*/  STG.E desc[UR4][R10.64], R17 ;  /* 0x000000110a007986 */ /* 0x0081e8000c101904 */
[----:B------:R-:W2:Y:S08]  /*01d0*/  @!P1 LDG.E R13, desc[UR4][R12.64] ;  /* 0x000000040c0d9981 */ /* 0x000eb0000c1e1900 */
[----:B------:R-:W-:-:S02]  /*01e0*/  @!P0 IMAD R8, R6, UR7, RZ ;  /* 0x0000000706088c24 */ /* 0x000fc4000f8e02ff */
[----:B------:R-:W-:-:S03]  /*01f0*/  @!P1 IMAD R9, R0, UR6, R15 ;  /* 0x0000000600099c24 */ /* 0x000fc6000f8e020f */
[----:B------:R-:W-:Y:S01]  /*0200*/  @!P0 LEA R15, R8, R7, 0x1 ;  /* 0x00000007080f8211 */ /* 0x000fe200078e08ff */
[----:B------:R-:W-:-:S04]  /*0210*/  @!P1 IMAD.WIDE.U32 R8, R9, 0x4, R4 ;  /* 0x0000000409089825 */ /* 0x000fc800078e0004 */
[----:B------:R-:W-:Y:S01]  /*0220*/  @!P0 IMAD.WIDE.U32 R14, R15, 0x4, R2 ;  /* 0x000000040f0e8825 */ /* 0x000fe200078e0002 */
[----:B0-----:R-:W-:Y:S01]  /*0230*/  IADD3 R17, PT, PT, R19, R6, RZ ;  /* 0x0000000613117210 */ /* 0x001fe20007ffe0ff */
[----:B--2---:R0:W-:Y:S04]  /*0240*/  @!P1 STG.E desc[UR4][R8.64], R13 ;  /* 0x0000000d08009986 */ /* 0x0041e8000c101904 */
[----:B------:R-:W2:Y:S01]  /*0250*/  @!P0 LDG.E R15, desc[UR4][R14.64] ;  /* 0x000000040e0f8981 */ /* 0x000ea2000c1e1900 */
[----:B------:R-:W-:Y:S01]  /*0260*/  ISETP.GE.U32.AND P1, PT, R17, UR6, PT ;  /* 0x0000000611007c0c */ /* 0x000fe2000bf26070 */
[----:B------:R-:W-:-:S04]  /*0270*/  @!P0 IMAD R11, R0, UR6, R19 ;  /* 0x00000006000b8c24 */ /* 0x000fc8000f8e0213 */
[----:B------:R-:W-:-:S05]  /*0280*/  @!P0 IMAD.WIDE.U32 R10, R11, 0x4, R4 ;  /* 0x000000040b0a8825 */ /* 0x000fca00078e0004 */
[----:B--2---:R0:W-:Y:S03]  /*0290*/  @!P0 STG.E desc[UR4][R10.64], R15 ;  /* 0x0000000f0a008986 */ /* 0x0041e6000c101904 */
[----:B------:R-:W-:Y:S05]  /*02a0*/  @P1 EXIT ;  /* 0x000000000000194d */ /* 0x000fea0003800000 */
[----:B------:R-:W-:-:S04]  /*02b0*/  IMAD R6, R6, UR7, RZ ;  /* 0x0000000706067c24 */ /* 0x000fc8000f8e02ff */
[----:B------:R-:W-:-:S04]  /*02c0*/  IMAD R7, R6, 0x3, R7 ;  /* 0x0000000306077824 */ /* 0x000fc800078e0207 */
[----:B------:R-:W-:-:S06]  /*02d0*/  IMAD.WIDE.U32 R2, R7, 0x4, R2 ;  /* 0x0000000407027825 */ /* 0x000fcc00078e0002 */
[----:B------:R-:W2:Y:S01]  /*02e0*/  LDG.E R3, desc[UR4][R2.64] ;  /* 0x0000000402037981 */ /* 0x000ea2000c1e1900 */
[----:B------:R-:W-:-:S04]  /*02f0*/  IMAD R17, R0, UR6, R17 ;  /* 0x0000000600117c24 */ /* 0x000fc8000f8e0211 */
[----:B------:R-:W-:-:S05]  /*0300*/  IMAD.WIDE.U32 R4, R17, 0x4, R4 ;  /* 0x0000000411047825 */ /* 0x000fca00078e0004 */
[----:B--2---:R-:W-:Y:S01]  /*0310*/  STG.E desc[UR4][R4.64], R3 ;  /* 0x0000000304007986 */ /* 0x004fe2000c101904 */
[----:B------:R-:W-:Y:S05]  /*0320*/  EXIT ;  /* 0x000000000000794d */ /* 0x000fea0003800000 */
.L_x_0:
[----:B------:R-:W-:-:S00]  /*0330*/  BRA `(.L_x_0) ;  /* 0xfffffffc00fc7947 */ /* 0x000fc0000383ffff */
[----:B------:R-:W-:-:S00]  /*0340*/  NOP ;  /* 0x0000000000007918 */ /* 0x000fc00000000000 */
        /* <DEDUP_REMOVED lines=11> */
.L_x_4:


//--------------------- .text._Z14transposeNaivePfS_ii --------------------------
	.section	.text._Z14transposeNaivePfS_ii,"ax",@progbits
	.align	128
        .global         _Z14transposeNaivePfS_ii
        .type           _Z14transposeNaivePfS_ii,@function
        .size           _Z14transposeNaivePfS_ii,(.L_x_5 - _Z14transposeNaivePfS_ii)
        .other          _Z14transposeNaivePfS_ii,@"STO_CUDA_ENTRY STV_DEFAULT"
_Z14transposeNaivePfS_ii:
.text._Z14transposeNaivePfS_ii:
[----:B------:R-:W-:Y:S01]  /*0000*/  LDC R1, c[0x0][0x37c] ;  /* 0x0000df00ff017b82 */ /* 0x000fe20000000800 */
[----:B------:R-:W0:Y:S07]  /*0010*/  S2R R7, SR_TID.Y ;  /* 0x0000000000077919 */ /* 0x000e2e0000002200 */
[----:B------:R-:W1:Y:S01]  /*0020*/  LDC R3, c[0x0][0x360] ;  /* 0x0000d800ff037b82 */ /* 0x000e620000000800 */
[----:B------:R-:W2:Y:S01]  /*0030*/  LDCU.64 UR6, c[0x0][0x390] ;  /* 0x00007200ff0677ac */ /* 0x000ea20008000a00 */
[----:B------:R-:W1:Y:S06]  /*0040*/  S2R R0, SR_TID.X ;  /* 0x0000000000007919 */ /* 0x000e6c0000002100 */
[----:B------:R-:W0:Y:S08]  /*0050*/  S2UR UR5, SR_CTAID.Y ;  /* 0x00000000000579c3 */ /* 0x000e300000002600 */
[----:B------:R-:W0:Y:S08]  /*0060*/  LDC R2, c[0x0][0x364] ;  /* 0x0000d900ff027b82 */ /* 0x000e300000000800 */
[----:B------:R-:W1:Y:S01]  /*0070*/  S2UR UR4, SR_CTAID.X ;  /* 0x00000000000479c3 */ /* 0x000e620000002500 */
[----:B0-----:R-:W-:-:S05]  /*0080*/  IMAD R7, R2, UR5, R7 ;  /* 0x0000000502077c24 */ /* 0x001fca000f8e0207 */
[----:B--2---:R-:W-:Y:S01]  /*0090*/  ISETP.GE.AND P0, PT, R7, UR7, PT ;  /* 0x0000000707007c0c */ /* 0x004fe2000bf06270 */
[----:B-1----:R-:W-:-:S05]  /*00a0*/  IMAD R0, R3, UR4, R0 ;  /* 0x0000000403007c24 */ /* 0x002fca000f8e0200 */
[----:B------:R-:W-:-:S13]  /*00b0*/  ISETP.GE.OR P0, PT, R0, UR6, P0 ;  /* 0x0000000600007c0c */ /* 0x000fda0008706670 */
[----:B------:R-:W-:Y:S05]  /*00c0*/  @P0 EXIT ;  /* 0x000000000000094d */ /* 0x000fea0003800000 */
[----:B------:R-:W0:Y:S01]  /*00d0*/  LDC.64 R2, c[0x0][0x380] ;  /* 0x0000e000ff027b82 */ /* 0x000e220000000a00 */
[----:B------:R-:W1:Y:S01]  /*00e0*/  LDCU.64 UR4, c[0x0][0x358] ;  /* 0x00006b00ff0477ac */ /* 0x000e620008000a00 */
[----:B------:R-:W-:-:S04]  /*00f0*/  IMAD R5, R7, UR6, R0 ;  /* 0x0000000607057c24 */ /* 0x000fc8000f8e0200 */
[----:B0-----:R-:W-:Y:S02]  /*0100*/  IMAD.WIDE R2, R5, 0x4, R2 ;  /* 0x0000000405027825 */ /* 0x001fe400078e0202 */
[----:B------:R-:W0:Y:S04]  /*0110*/  LDC.64 R4, c[0x0][0x388] ;  /* 0x0000e200ff047b82 */ /* 0x000e280000000a00 */
[----:B-1----:R-:W2:Y:S01]  /*0120*/  LDG.E R3, desc[UR4][R2.64] ;  /* 0x0000000402037981 */ /* 0x002ea2000c1e1900 */
[----:B------:R-:W-:-:S04]  /*0130*/  IMAD R7, R0, UR7, R7 ;  /* 0x0000000700077c24 */ /* 0x000fc8000f8e0207 */
[----:B0-----:R-:W-:-:S05]  /*0140*/  IMAD.WIDE R4, R7, 0x4, R4 ;  /* 0x0000000407047825 */ /* 0x001fca00078e0204 */
[----:B--2---:R-:W-:Y:S01]  /*0150*/  STG.E desc[UR4][R4.64], R3 ;  /* 0x0000000304007986 */ /* 0x004fe2000c101904 */
[----:B------:R-:W-:Y:S05]  /*0160*/  EXIT ;  /* 0x000000000000794d */ /* 0x000fea0003800000 */
.L_x_1:
        /* <DEDUP_REMOVED lines=9> */
.L_x_5:


//--------------------- .text._Z7copyColPfS_ii    --------------------------
	.section	.text._Z7copyColPfS_ii,"ax",@progbits
	.align	128
        .global         _Z7copyColPfS_ii
        .type           _Z7copyColPfS_ii,@function
        .size           _Z7copyColPfS_ii,(.L_x_6 - _Z7copyColPfS_ii)
        .other          _Z7copyColPfS_ii,@"STO_CUDA_ENTRY STV_DEFAULT"
_Z7copyColPfS_ii:
.text._Z7copyColPfS_ii:
        /* <DEDUP_REMOVED lines=15> */
[----:B------:R-:W-:-:S06]  /*00f0*/  IMAD R7, R0, UR7, R5 ;  /* 0x0000000700077c24 */ /* 0x000fcc000f8e0205 */
[----:B------:R-:W2:Y:S01]  /*0100*/  LDC.64 R4, c[0x0][0x388] ;  /* 0x0000e200ff047b82 */ /* 0x000ea20000000a00 */
[----:B0-----:R-:W-:-:S06]  /*0110*/  IMAD.WIDE R2, R7, 0x4, R2 ;  /* 0x0000000407027825 */ /* 0x001fcc00078e0202 */
[----:B-1----:R-:W3:Y:S01]  /*0120*/  LDG.E R3, desc[UR4][R2.64] ;  /* 0x0000000402037981 */ /* 0x002ee2000c1e1900 */
[----:B--2---:R-:W-:-:S05]  /*0130*/  IMAD.WIDE R4, R7, 0x4, R4 ;  /* 0x0000000407047825 */ /* 0x004fca00078e0204 */
[----:B---3--:R-:W-:Y:S01]  /*0140*/  STG.E desc[UR4][R4.64], R3 ;  /* 0x0000000304007986 */ /* 0x008fe2000c101904 */
[----:B------:R-:W-:Y:S05]  /*0150*/  EXIT ;  /* 0x000000000000794d */ /* 0x000fea0003800000 */
.L_x_2:
        /* <DEDUP_REMOVED lines=10> */
.L_x_6:


//--------------------- .text._Z7copyRowPfS_ii    --------------------------
	.section	.text._Z7copyRowPfS_ii,"ax",@progbits
	.align	128
        .global         _Z7copyRowPfS_ii
        .type           _Z7copyRowPfS_ii,@function
        .size           _Z7copyRowPfS_ii,(.L_x_7 - _Z7copyRowPfS_ii)
        .other          _Z7copyRowPfS_ii,@"STO_CUDA_ENTRY STV_DEFAULT"
_Z7copyRowPfS_ii:
.text._Z7copyRowPfS_ii:
        /* <DEDUP_REMOVED lines=22> */
.L_x_3:
        /* <DEDUP_REMOVED lines=10> */
.L_x_7:


//--------------------- .nv.shared.reserved.0     --------------------------
	.section	.nv.shared.reserved.0,"aw",@nobits
	.weak		__nv_reservedSMEM_offset_0_alias
	.size		__nv_reservedSMEM_offset_0_alias, 0, 64
	.other		__nv_reservedSMEM_offset_0_alias,@"STO_CUDA_RESERVED_SHARED STV_DEFAULT"
__nv_reservedSMEM_offset_0_alias:
	.zero		0
	.zero		64


//--------------------- .nv.constant0._Z17transposeUnrolledPfS_ii --------------------------
	.section	.nv.constant0._Z17transposeUnrolledPfS_ii,"a",@progbits
	.sectionflags	@""
	.align	4
.nv.constant0._Z17transposeUnrolledPfS_ii:
	.zero		920


//--------------------- .nv.constant0._Z14transposeNaivePfS_ii --------------------------
	.section	.nv.constant0._Z14transposeNaivePfS_ii,"a",@progbits
	.sectionflags	@""
	.align	4
.nv.constant0._Z14transposeNaivePfS_ii:
	.zero		920


//--------------------- .nv.constant0._Z7copyColPfS_ii --------------------------
	.section	.nv.constant0._Z7copyColPfS_ii,"a",@progbits
	.sectionflags	@""
	.align	4
.nv.constant0._Z7copyColPfS_ii:
	.zero		920


//--------------------- .nv.constant0._Z7copyRowPfS_ii --------------------------
	.section	.nv.constant0._Z7copyRowPfS_ii,"a",@progbits
	.sectionflags	@""
	.align	4
.nv.constant0._Z7copyRowPfS_ii:
	.zero		920


//--------------------- SYMBOLS --------------------------

	.type		.nv.reservedSmem.offset0,@object
	.size		.nv.reservedSmem.offset0,0x4
